//
// Generated by NVIDIA NVVM Compiler
//
// Compiler Build ID: CL-36424714
// Cuda compilation tools, release 13.0, V13.0.88
// Based on NVVM 20.0.0
//

.version 9.0
.target sm_100
.address_size 64

	// .globl	_Z12lstm_forwardPfS_S_S_S_S_S_S_

.visible .entry _Z12lstm_forwardPfS_S_S_S_S_S_S_(
	.param .u64 .ptr .align 1 _Z12lstm_forwardPfS_S_S_S_S_S_S__param_0,
	.param .u64 .ptr .align 1 _Z12lstm_forwardPfS_S_S_S_S_S_S__param_1,
	.param .u64 .ptr .align 1 _Z12lstm_forwardPfS_S_S_S_S_S_S__param_2,
	.param .u64 .ptr .align 1 _Z12lstm_forwardPfS_S_S_S_S_S_S__param_3,
	.param .u64 .ptr .align 1 _Z12lstm_forwardPfS_S_S_S_S_S_S__param_4,
	.param .u64 .ptr .align 1 _Z12lstm_forwardPfS_S_S_S_S_S_S__param_5,
	.param .u64 .ptr .align 1 _Z12lstm_forwardPfS_S_S_S_S_S_S__param_6,
	.param .u64 .ptr .align 1 _Z12lstm_forwardPfS_S_S_S_S_S_S__param_7
)
{
	.reg .pred 	%p<4>;
	.reg .b32 	%r<13>;
	.reg .b32 	%f<92>;
	.reg .b64 	%rd<30>;

	ld.param.u64 	%rd2, [_Z12lstm_forwardPfS_S_S_S_S_S_S__param_1];
	ld.param.u64 	%rd4, [_Z12lstm_forwardPfS_S_S_S_S_S_S__param_3];
	ld.param.u64 	%rd5, [_Z12lstm_forwardPfS_S_S_S_S_S_S__param_4];
	ld.param.u64 	%rd6, [_Z12lstm_forwardPfS_S_S_S_S_S_S__param_5];
	ld.param.u64 	%rd8, [_Z12lstm_forwardPfS_S_S_S_S_S_S__param_7];
	mov.u32 	%r1, %tid.x;
	setp.gt.u32 	%p1, %r1, 127;
	@%p1 bra 	$L__BB0_2;
	ld.param.u64 	%rd29, [_Z12lstm_forwardPfS_S_S_S_S_S_S__param_6];
	ld.param.u64 	%rd28, [_Z12lstm_forwardPfS_S_S_S_S_S_S__param_2];
	ld.param.u64 	%rd27, [_Z12lstm_forwardPfS_S_S_S_S_S_S__param_0];
	cvta.to.global.u64 	%rd9, %rd27;
	cvta.to.global.u64 	%rd10, %rd2;
	cvta.to.global.u64 	%rd11, %rd28;
	cvta.to.global.u64 	%rd12, %rd4;
	cvta.to.global.u64 	%rd13, %rd5;
	cvta.to.global.u64 	%rd14, %rd6;
	cvta.to.global.u64 	%rd15, %rd29;
	cvta.to.global.u64 	%rd16, %rd8;
	mov.u32 	%r2, %ctaid.x;
	shl.b32 	%r3, %r2, 7;
	add.s32 	%r4, %r3, %r1;
	mul.wide.u32 	%rd17, %r4, 4;
	add.s64 	%rd18, %rd9, %rd17;
	ld.global.f32 	%f1, [%rd18];
	add.s64 	%rd19, %rd10, %rd17;
	ld.global.f32 	%f2, [%rd19];
	add.s64 	%rd20, %rd11, %rd17;
	ld.global.f32 	%f3, [%rd20];
	mul.wide.u32 	%rd21, %r1, 4;
	add.s64 	%rd22, %rd12, %rd21;
	ld.global.f32 	%f4, [%rd22];
	add.s64 	%rd23, %rd13, %rd21;
	ld.global.f32 	%f5, [%rd23];
	mul.f32 	%f6, %f2, %f5;
	fma.rn.f32 	%f7, %f1, %f4, %f6;
	add.s64 	%rd24, %rd14, %rd21;
	ld.global.f32 	%f8, [%rd24];
	add.f32 	%f9, %f8, %f7;
	fma.rn.f32 	%f10, %f9, 0fBBBB989D, 0f3F000000;
	cvt.sat.f32.f32 	%f11, %f10;
	mov.f32 	%f12, 0f4B400001;
	mov.f32 	%f13, 0f437C0000;
	fma.rm.f32 	%f14, %f11, %f13, %f12;
	add.f32 	%f15, %f14, 0fCB40007F;
	neg.f32 	%f16, %f15;
	fma.rn.f32 	%f17, %f9, 0fBFB8AA3B, %f16;
	fma.rn.f32 	%f18, %f9, 0fB2A57060, %f17;
	mov.b32 	%r5, %f14;
	shl.b32 	%r6, %r5, 23;
	mov.b32 	%f19, %r6;
	ex2.approx.ftz.f32 	%f20, %f18;
	fma.rn.f32 	%f21, %f20, %f19, 0f3F800000;
	rcp.rn.f32 	%f22, %f21;
	ld.global.f32 	%f23, [%rd22+512];
	ld.global.f32 	%f24, [%rd23+512];
	mul.f32 	%f25, %f2, %f24;
	fma.rn.f32 	%f26, %f1, %f23, %f25;
	ld.global.f32 	%f27, [%rd24+512];
	add.f32 	%f28, %f27, %f26;
	fma.rn.f32 	%f29, %f28, 0fBBBB989D, 0f3F000000;
	cvt.sat.f32.f32 	%f30, %f29;
	fma.rm.f32 	%f31, %f30, %f13, %f12;
	add.f32 	%f32, %f31, 0fCB40007F;
	neg.f32 	%f33, %f32;
	fma.rn.f32 	%f34, %f28, 0fBFB8AA3B, %f33;
	fma.rn.f32 	%f35, %f28, 0fB2A57060, %f34;
	mov.b32 	%r7, %f31;
	shl.b32 	%r8, %r7, 23;
	mov.b32 	%f36, %r8;
	ex2.approx.ftz.f32 	%f37, %f35;
	fma.rn.f32 	%f38, %f37, %f36, 0f3F800000;
	rcp.rn.f32 	%f39, %f38;
	ld.global.f32 	%f40, [%rd22+1024];
	ld.global.f32 	%f41, [%rd23+1024];
	mul.f32 	%f42, %f2, %f41;
	fma.rn.f32 	%f43, %f1, %f40, %f42;
	ld.global.f32 	%f44, [%rd24+1024];
	add.f32 	%f45, %f44, %f43;
	fma.rn.f32 	%f46, %f45, 0fBBBB989D, 0f3F000000;
	cvt.sat.f32.f32 	%f47, %f46;
	fma.rm.f32 	%f48, %f47, %f13, %f12;
	add.f32 	%f49, %f48, 0fCB40007F;
	neg.f32 	%f50, %f49;
	fma.rn.f32 	%f51, %f45, 0fBFB8AA3B, %f50;
	fma.rn.f32 	%f52, %f45, 0fB2A57060, %f51;
	mov.b32 	%r9, %f48;
	shl.b32 	%r10, %r9, 23;
	mov.b32 	%f53, %r10;
	ex2.approx.ftz.f32 	%f54, %f52;
	fma.rn.f32 	%f55, %f54, %f53, 0f3F800000;
	rcp.rn.f32 	%f56, %f55;
	ld.global.f32 	%f57, [%rd22+1536];
	ld.global.f32 	%f58, [%rd23+1536];
	mul.f32 	%f59, %f2, %f58;
	fma.rn.f32 	%f60, %f1, %f57, %f59;
	ld.global.f32 	%f61, [%rd24+1536];
	add.f32 	%f62, %f61, %f60;
	fma.rn.f32 	%f63, %f62, 0fBBBB989D, 0f3F000000;
	cvt.sat.f32.f32 	%f64, %f63;
	fma.rm.f32 	%f65, %f64, %f13, %f12;
	add.f32 	%f66, %f65, 0fCB40007F;
	neg.f32 	%f67, %f66;
	fma.rn.f32 	%f68, %f62, 0fBFB8AA3B, %f67;
	fma.rn.f32 	%f69, %f62, 0fB2A57060, %f68;
	mov.b32 	%r11, %f65;
	shl.b32 	%r12, %r11, 23;
	mov.b32 	%f70, %r12;
	ex2.approx.ftz.f32 	%f71, %f69;
	fma.rn.f32 	%f72, %f71, %f70, 0f3F800000;
	rcp.rn.f32 	%f73, %f72;
	mul.f32 	%f74, %f22, %f73;
	fma.rn.f32 	%f75, %f3, %f39, %f74;
	abs.f32 	%f76, %f75;
	mul.f32 	%f77, %f76, 0f4038AA3B;
	ex2.approx.ftz.f32 	%f78, %f77;
	add.f32 	%f79, %f78, 0f3F800000;
	rcp.approx.ftz.f32 	%f80, %f79;
	fma.rn.f32 	%f81, %f80, 0fC0000000, 0f3F800000;
	setp.ge.f32 	%p2, %f76, 0f41102CB4;
	selp.f32 	%f82, 0f3F800000, %f81, %p2;
	copysign.f32 	%f83, %f75, %f82;
	mul.f32 	%f84, %f75, %f75;
	fma.rn.f32 	%f85, %f84, 0f3C80F082, 0fBD563CAE;
	fma.rn.f32 	%f86, %f85, %f84, 0f3E085941;
	fma.rn.f32 	%f87, %f86, %f84, 0fBEAAA9ED;
	fma.rn.f32 	%f88, %f87, %f84, 0f00000000;
	fma.rn.f32 	%f89, %f88, %f75, %f75;
	setp.ge.f32 	%p3, %f76, 0f3F19999A;
	selp.f32 	%f90, %f83, %f89, %p3;
	mul.f32 	%f91, %f56, %f90;
	add.s64 	%rd25, %rd15, %rd17;
	st.global.f32 	[%rd25], %f91;
	add.s64 	%rd26, %rd16, %rd17;
	st.global.f32 	[%rd26], %f75;
$L__BB0_2:
	ret;

}


// ===== COMPILED SASS (sm_100) =====

	.target	sm_100

	.elftype	@"ET_EXEC"


//--------------------- .note.nv.tkinfo           --------------------------
	.section	.note.nv.tkinfo,"",@"SHT_NOTE"
	.sectionflags	@"SHF_NOTE_NV_TKINFO"
	.tkinfo
        /*0018*/ 	.word	0x00000002
        /*0030*/ 	.string	""
        /*0030*/ 	.string	"ptxas"
        /*0030*/ 	.string	"Cuda compilation tools, release 13.0, V13.0.88"
        /*0030*/ 	.string	"Build cuda_13.0.r13.0/compiler.36424714_0"
        /*0030*/ 	.string	"-arch sm_100 -m 64 "



//--------------------- .note.nv.cuinfo           --------------------------
	.section	.note.nv.cuinfo,"",@"SHT_NOTE"
	.sectionflags	@"SHF_NOTE_NV_CUINFO"
        /*0018*/ 	.short	0x0002
        /*001a*/ 	.short	0x0064
        /*001c*/ 	.short	0x0082
	.zero		2


//--------------------- .nv.info                  --------------------------
	.section	.nv.info,"",@"SHT_CUDA_INFO"
	.align	4


	//----- nvinfo : EIATTR_REGCOUNT
	.align		4
        /*0000*/ 	.byte	0x04, 0x2f
        /*0002*/ 	.short	(.L_1 - .L_0)
	.align		4
.L_0:
        /*0004*/ 	.word	index@(_Z12lstm_forwardPfS_S_S_S_S_S_S_)
        /*0008*/ 	.word	0x0000001a


	//----- nvinfo : EIATTR_FRAME_SIZE
	.align		4
.L_1:
        /*000c*/ 	.byte	0x04, 0x11
        /*000e*/ 	.short	(.L_3 - .L_2)
	.align		4
.L_2:
        /*0010*/ 	.word	index@($__internal_0_$__cuda_sm20_rcp_rn_f32_slowpath)
        /*0014*/ 	.word	0x00000000


	//----- nvinfo : EIATTR_FRAME_SIZE
	.align		4
.L_3:
        /*0018*/ 	.byte	0x04, 0x11
        /*001a*/ 	.short	(.L_5 - .L_4)
	.align		4
.L_4:
        /*001c*/ 	.word	index@(_Z12lstm_forwardPfS_S_S_S_S_S_S_)
        /*0020*/ 	.word	0x00000000


	//----- nvinfo : EIATTR_MIN_STACK_SIZE
	.align		4
.L_5:
        /*0024*/ 	.byte	0x04, 0x12
        /*0026*/ 	.short	(.L_7 - .L_6)
	.align		4
.L_6:
        /*0028*/ 	.word	index@(_Z12lstm_forwardPfS_S_S_S_S_S_S_)
        /*002c*/ 	.word	0x00000000
.L_7:


//--------------------- .nv.compat                --------------------------
	.section	.nv.compat,"",@"SHT_CUDA_COMPAT_INFO"
	.align	4
        /*0000*/ 	.byte	0x02, 0x09, 0x00, 0x00, 0x02, 0x02, 0x01, 0x00, 0x02, 0x05, 0x05, 0x00, 0x03, 0x07, 0x01, 0x01
        /*0010*/ 	.byte	0x02, 0x03, 0x00, 0x00, 0x02, 0x06, 0x01, 0x00, 0x04, 0x0b, 0x08, 0x00, 0x01, 0x00, 0x00, 0x00
        /*0020*/ 	.byte	0x00, 0x00, 0x00, 0x00


//--------------------- .nv.info._Z12lstm_forwardPfS_S_S_S_S_S_S_ --------------------------
	.section	.nv.info._Z12lstm_forwardPfS_S_S_S_S_S_S_,"",@"SHT_CUDA_INFO"
	.sectionflags	@""
	.align	4


	//----- nvinfo : EIATTR_CUDA_API_VERSION
	.align		4
        /*0000*/ 	.byte	0x04, 0x37
        /*0002*/ 	.short	(.L_9 - .L_8)
.L_8:
        /*0004*/ 	.word	0x00000082


	//----- nvinfo : EIATTR_KPARAM_INFO
	.align		4
.L_9:
        /*0008*/ 	.byte	0x04, 0x17
        /*000a*/ 	.short	(.L_11 - .L_10)
.L_10:
        /*000c*/ 	.word	0x00000000
        /*0010*/ 	.short	0x0007
        /*0012*/ 	.short	0x0038
        /*0014*/ 	.byte	0x00, 0xf5, 0x21, 0x00


	//----- nvinfo : EIATTR_KPARAM_INFO
	.align		4
.L_11:
        /*0018*/ 	.byte	0x04, 0x17
        /*001a*/ 	.short	(.L_13 - .L_12)
.L_12:
        /*001c*/ 	.word	0x00000000
        /*0020*/ 	.short	0x0006
        /*0022*/ 	.short	0x0030
        /*0024*/ 	.byte	0x00, 0xf5, 0x21, 0x00


	//----- nvinfo : EIATTR_KPARAM_INFO
	.align		4
.L_13:
        /*0028*/ 	.byte	0x04, 0x17
        /*002a*/ 	.short	(.L_15 - .L_14)
.L_14:
        /*002c*/ 	.word	0x00000000
        /*0030*/ 	.short	0x0005
        /*0032*/ 	.short	0x0028
        /*0034*/ 	.byte	0x00, 0xf5, 0x21, 0x00


	//----- nvinfo : EIATTR_KPARAM_INFO
	.align		4
.L_15:
        /*0038*/ 	.byte	0x04, 0x17
        /*003a*/ 	.short	(.L_17 - .L_16)
.L_16:
        /*003c*/ 	.word	0x00000000
        /*0040*/ 	.short	0x0004
        /*0042*/ 	.short	0x0020
        /*0044*/ 	.byte	0x00, 0xf5, 0x21, 0x00


	//----- nvinfo : EIATTR_KPARAM_INFO
	.align		4
.L_17:
        /*0048*/ 	.byte	0x04, 0x17
        /*004a*/ 	.short	(.L_19 - .L_18)
.L_18:
        /*004c*/ 	.word	0x00000000
        /*0050*/ 	.short	0x0003
        /*0052*/ 	.short	0x0018
        /*0054*/ 	.byte	0x00, 0xf5, 0x21, 0x00


	//----- nvinfo : EIATTR_KPARAM_INFO
	.align		4
.L_19:
        /*0058*/ 	.byte	0x04, 0x17
        /*005a*/ 	.short	(.L_21 - .L_20)
.L_20:
        /*005c*/ 	.word	0x00000000
        /*0060*/ 	.short	0x0002
        /*0062*/ 	.short	0x0010
        /*0064*/ 	.byte	0x00, 0xf5, 0x21, 0x00


	//----- nvinfo : EIATTR_KPARAM_INFO
	.align		4
.L_21:
        /*0068*/ 	.byte	0x04, 0x17
        /*006a*/ 	.short	(.L_23 - .L_22)
.L_22:
        /*006c*/ 	.word	0x00000000
        /*0070*/ 	.short	0x0001
        /*0072*/ 	.short	0x0008
        /*0074*/ 	.byte	0x00, 0xf5, 0x21, 0x00


	//----- nvinfo : EIATTR_KPARAM_INFO
	.align		4
.L_23:
        /*0078*/ 	.byte	0x04, 0x17
        /*007a*/ 	.short	(.L_25 - .L_24)
.L_24:
        /*007c*/ 	.word	0x00000000
        /*0080*/ 	.short	0x0000
        /*0082*/ 	.short	0x0000
        /*0084*/ 	.byte	0x00, 0xf5, 0x21, 0x00


	//----- nvinfo : EIATTR_SPARSE_MMA_MASK
	.align		4
.L_25:
        /*0088*/ 	.byte	0x03, 0x50
        /*008a*/ 	.short	0x0000


	//----- nvinfo : EIATTR_MAXREG_COUNT
	.align		4
        /*008c*/ 	.byte	0x03, 0x1b
        /*008e*/ 	.short	0x00ff


	//----- nvinfo : EIATTR_MERCURY_ISA_VERSION
	.align		4
        /*0090*/ 	.byte	0x03, 0x5f
        /*0092*/ 	.short	0x0101


	//----- nvinfo : EIATTR_VRC_CTA_INIT_COUNT
	.align		4
        /*0094*/ 	.byte	0x02, 0x4a
	.zero		1
	.zero		1


	//----- nvinfo : EIATTR_EXIT_INSTR_OFFSETS
	.align		4
        /*0098*/ 	.byte	0x04, 0x1c
        /*009a*/ 	.short	(.L_27 - .L_26)


	//   ....[0]....
.L_26:
        /*009c*/ 	.word	0x00000030


	//   ....[1]....
        /*00a0*/ 	.word	0x00000a70


	//----- nvinfo : EIATTR_CRS_STACK_SIZE
	.align		4
.L_27:
        /*00a4*/ 	.byte	0x04, 0x1e
        /*00a6*/ 	.short	(.L_29 - .L_28)
.L_28:
        /*00a8*/ 	.word	0x00000000


	//----- nvinfo : EIATTR_CBANK_PARAM_SIZE
	.align		4
.L_29:
        /*00ac*/ 	.byte	0x03, 0x19
        /*00ae*/ 	.short	0x0040


	//----- nvinfo : EIATTR_PARAM_CBANK
	.align		4
        /*00b0*/ 	.byte	0x04, 0x0a
        /*00b2*/ 	.short	(.L_31 - .L_30)
	.align		4
.L_30:
        /*00b4*/ 	.word	index@(.nv.constant0._Z12lstm_forwardPfS_S_S_S_S_S_S_)
        /*00b8*/ 	.short	0x0380
        /*00ba*/ 	.short	0x0040


	//----- nvinfo : EIATTR_SW_WAR
	.align		4
.L_31:
        /*00bc*/ 	.byte	0x04, 0x36
        /*00be*/ 	.short	(.L_33 - .L_32)
.L_32:
        /*00c0*/ 	.word	0x00000008
.L_33:


//--------------------- .nv.callgraph             --------------------------
	.section	.nv.callgraph,"",@"SHT_CUDA_CALLGRAPH"
	.align	4
	.sectionentsize	8
	.align		4
        /*0000*/ 	.word	0x00000000
	.align		4
        /*0004*/ 	.word	0xffffffff
	.align		4
        /*0008*/ 	.word	0x00000000
	.align		4
        /*000c*/ 	.word	0xfffffffe
	.align		4
        /*0010*/ 	.word	0x00000000
	.align		4
        /*0014*/ 	.word	0xfffffffd
	.align		4
        /*0018*/ 	.word	0x00000000
	.align		4
        /*001c*/ 	.word	0xfffffffc


//--------------------- .text._Z12lstm_forwardPfS_S_S_S_S_S_S_ --------------------------
	.section	.text._Z12lstm_forwardPfS_S_S_S_S_S_S_,"ax",@progbits
	.align	128
        .global         _Z12lstm_forwardPfS_S_S_S_S_S_S_
        .type           _Z12lstm_forwardPfS_S_S_S_S_S_S_,@function
        .size           _Z12lstm_forwardPfS_S_S_S_S_S_S_,(.L_x_17 - _Z12lstm_forwardPfS_S_S_S_S_S_S_)
        .other          _Z12lstm_forwardPfS_S_S_S_S_S_S_,@"STO_CUDA_ENTRY STV_DEFAULT"
_Z12lstm_forwardPfS_S_S_S_S_S_S_:
.text._Z12lstm_forwardPfS_S_S_S_S_S_S_:
[----:B------:R-:W-:Y:S01]  /*0000*/  LDC R1, c[0x0][0x37c] ;  /* 0x0000df00ff017b82 */ /* 0x000fe20000000800 */
[----:B------:R-:W0:Y:S02]  /*0010*/  S2R R13, SR_TID.X ;  /* 0x00000000000d7919 */ /* 0x000e240000002100 */
[----:B0-----:R-:W-:-:S13]  /*0020*/  ISETP.GT.U32.AND P0, PT, R13, 0x7f, PT ;  /* 0x0000007f0d00780c */ /* 0x001fda0003f04070 */
[----:B------:R-:W-:Y:S05]  /*0030*/  @P0 EXIT ;  /* 0x000000000000094d */ /* 0x000fea0003800000 */
[----:B------:R-:W0:Y:S01]  /*0040*/  S2R R0, SR_CTAID.X ;  /* 0x0000000000007919 */ /* 0x000e220000002500 */
[----:B------:R-:W1:Y:S01]  /*0050*/  LDC.64 R16, c[0x0][0x388] ;  /* 0x0000e200ff107b82 */ /* 0x000e620000000a00 */
[----:B------:R-:W2:Y:S07]  /*0060*/  LDCU.64 UR4, c[0x0][0x358] ;  /* 0x00006b00ff0477ac */ /* 0x000eae0008000a00 */
[----:B------:R-:W3:Y:S08]  /*0070*/  LDC.64 R8, c[0x0][0x3a0] ;  /* 0x0000e800ff087b82 */ /* 0x000ef00000000a00 */
[----:B------:R-:W4:Y:S08]  /*0080*/  LDC.64 R14, c[0x0][0x380] ;  /* 0x0000e000ff0e7b82 */ /* 0x000f300000000a00 */
[----:B------:R-:W4:Y:S01]  /*0090*/  LDC.64 R6, c[0x0][0x398] ;  /* 0x0000e600ff067b82 */ /* 0x000f220000000a00 */
[----:B0-----:R-:W-:-:S07]  /*00a0*/  LEA R3, R0, R13, 0x7 ;  /* 0x0000000d00037211 */ /* 0x001fce00078e38ff */
[----:B------:R-:W0:Y:S01]  /*00b0*/  LDC.64 R4, c[0x0][0x3a8] ;  /* 0x0000ea00ff047b82 */ /* 0x000e220000000a00 */
[----:B---3--:R-:W-:-:S04]  /*00c0*/  IMAD.WIDE.U32 R8, R13, 0x4, R8 ;  /* 0x000000040d087825 */ /* 0x008fc800078e0008 */
[C---:B-1----:R-:W-:Y:S01]  /*00d0*/  IMAD.WIDE.U32 R16, R3.reuse, 0x4, R16 ;  /* 0x0000000403107825 */ /* 0x042fe200078e0010 */
[----:B--2---:R-:W2:Y:S03]  /*00e0*/  LDG.E R19, desc[UR4][R8.64] ;  /* 0x0000000408137981 */ /* 0x004ea6000c1e1900 */
[----:B----4-:R-:W-:Y:S01]  /*00f0*/  IMAD.WIDE.U32 R14, R3, 0x4, R14 ;  /* 0x00000004030e7825 */ /* 0x010fe200078e000e */
[----:B------:R1:W2:Y:S04]  /*0100*/  LDG.E R10, desc[UR4][R16.64] ;  /* 0x00000004100a7981 */ /* 0x0002a8000c1e1900 */
[----:B------:R3:W4:Y:S01]  /*0110*/  LDG.E R11, desc[UR4][R14.64] ;  /* 0x000000040e0b7981 */ /* 0x000722000c1e1900 */
[----:B------:R-:W-:-:S05]  /*0120*/  IMAD.WIDE.U32 R6, R13, 0x4, R6 ;  /* 0x000000040d067825 */ /* 0x000fca00078e0006 */
[----:B------:R-:W4:Y:S01]  /*0130*/  LDG.E R0, desc[UR4][R6.64] ;  /* 0x0000000406007981 */ /* 0x000f22000c1e1900 */
[----:B0-----:R-:W-:Y:S02]  /*0140*/  IMAD.WIDE.U32 R4, R13, 0x4, R4 ;  /* 0x000000040d047825 */ /* 0x001fe400078e0004 */
[----:B------:R-:W0:Y:S03]  /*0150*/  LDC.64 R12, c[0x0][0x390] ;  /* 0x0000e400ff0c7b82 */ /* 0x000e260000000a00 */
[----:B------:R-:W4:Y:S01]  /*0160*/  LDG.E R21, desc[UR4][R4.64] ;  /* 0x0000000404157981 */ /* 0x000f22000c1e1900 */
[----:B0-----:R-:W-:-:S06]  /*0170*/  IMAD.WIDE.U32 R12, R3, 0x4, R12 ;  /* 0x00000004030c7825 */ /* 0x001fcc00078e000c */
[----:B------:R0:W5:Y:S01]  /*0180*/  LDG.E R12, desc[UR4][R12.64] ;  /* 0x000000040c0c7981 */ /* 0x000162000c1e1900 */
[----:B-1----:R-:W-:Y:S01]  /*0190*/  HFMA2 R17, -RZ, RZ, 0.96630859375, -0.0022525787353515625 ;  /* 0x3bbb989dff117431 */ /* 0x002fe200000001ff */
[----:B---3--:R-:W-:Y:S01]  /*01a0*/  MOV R15, 0x437c0000 ;  /* 0x437c0000000f7802 */ /* 0x008fe20000000f00 */
[----:B------:R-:W-:Y:S01]  /*01b0*/  BSSY.RECONVERGENT B0, `(.L_x_0) ;  /* 0x0000018000007945 */ /* 0x000fe20003800200 */
[----:B--2---:R-:W-:-:S04]  /*01c0*/  FMUL R2, R10, R19 ;  /* 0x000000130a027220 */ /* 0x004fc80000400000 */
[----:B----4-:R-:W-:-:S04]  /*01d0*/  FFMA R0, R11, R0, R2 ;  /* 0x000000000b007223 */ /* 0x010fc80000000002 */
[----:B------:R-:W-:-:S04]  /*01e0*/  FADD R0, R0, R21 ;  /* 0x0000001500007221 */ /* 0x000fc80000000000 */
[----:B------:R-:W-:-:S04]  /*01f0*/  FFMA.SAT R2, R0, -R17, 0.5 ;  /* 0x3f00000000027423 */ /* 0x000fc80000002811 */
[----:B------:R-:W-:-:S04]  /*0200*/  FFMA.RM R2, R2, R15, 12582913 ;  /* 0x4b40000102027423 */ /* 0x000fc8000000400f */
[----:B------:R-:W-:-:S04]  /*0210*/  FADD R15, R2, -12583039 ;  /* 0xcb40007f020f7421 */ /* 0x000fc80000000000 */
[----:B------:R-:W-:-:S04]  /*0220*/  FFMA R15, R0, -1.4426950216293334961, -R15 ;  /* 0xbfb8aa3b000f7823 */ /* 0x000fc8000000080f */
[----:B------:R-:W-:-:S06]  /*0230*/  FFMA R15, R0, -1.925963033500011079e-08, R15 ;  /* 0xb2a57060000f7823 */ /* 0x000fcc000000000f */
[----:B------:R-:W1:Y:S01]  /*0240*/  MUFU.EX2 R15, R15 ;  /* 0x0000000f000f7308 */ /* 0x000e620000000800 */
[----:B------:R-:W-:-:S05]  /*0250*/  SHF.L.U32 R2, R2, 0x17, RZ ;  /* 0x0000001702027819 */ /* 0x000fca00000006ff */
[----:B-1----:R-:W-:-:S05]  /*0260*/  FFMA R0, R2, R15, 1 ;  /* 0x3f80000002007423 */ /* 0x002fca000000000f */
[----:B------:R-:W-:-:S04]  /*0270*/  IADD3 R2, PT, PT, R0, 0x1800000, RZ ;  /* 0x0180000000027810 */ /* 0x000fc80007ffe0ff */
[----:B------:R-:W-:-:S04]  /*0280*/  LOP3.LUT R2, R2, 0x7f800000, RZ, 0xc0, !PT ;  /* 0x7f80000002027812 */ /* 0x000fc800078ec0ff */
[----:B------:R-:W-:-:S13]  /*0290*/  ISETP.GT.U32.AND P0, PT, R2, 0x1ffffff, PT ;  /* 0x01ffffff0200780c */ /* 0x000fda0003f04070 */
[----:B0-----:R-:W-:Y:S05]  /*02a0*/  @P0 BRA `(.L_x_1) ;  /* 0x0000000000100947 */ /* 0x001fea0003800000 */
[----:B------:R-:W-:-:S07]  /*02b0*/  MOV R16, 0x2d0 ;  /* 0x000002d000107802 */ /* 0x000fce0000000f00 */
[----:B-----5:R-:W-:Y:S05]  /*02c0*/  CALL.REL.NOINC `($__internal_0_$__cuda_sm20_rcp_rn_f32_slowpath) ;  /* 0x0000000400ec7944 */ /* 0x020fea0003c00000 */
[----:B------:R-:W-:Y:S01]  /*02d0*/  MOV R13, R2 ;  /* 0x00000002000d7202 */ /* 0x000fe20000000f00 */
[----:B------:R-:W-:Y:S06]  /*02e0*/  BRA `(.L_x_2) ;  /* 0x0000000000107947 */ /* 0x000fec0003800000 */
.L_x_1:
[----:B------:R-:W0:Y:S02]  /*02f0*/  MUFU.RCP R13, R0 ;  /* 0x00000000000d7308 */ /* 0x000e240000001000 */
[----:B0-----:R-:W-:-:S04]  /*0300*/  FFMA R2, R0, R13, -1 ;  /* 0xbf80000000027423 */ /* 0x001fc8000000000d */
[----:B------:R-:W-:-:S04]  /*0310*/  FADD.FTZ R2, -R2, -RZ ;  /* 0x800000ff02027221 */ /* 0x000fc80000010100 */
[----:B------:R-:W-:-:S07]  /*0320*/  FFMA R13, R13, R2, R13 ;  /* 0x000000020d0d7223 */ /* 0x000fce000000000d */
.L_x_2:
[----:B------:R-:W-:Y:S05]  /*0330*/  BSYNC.RECONVERGENT B0 ;  /* 0x0000000000007941 */ /* 0x000fea0003800200 */
.L_x_0:
[----:B------:R-:W2:Y:S04]  /*0340*/  LDG.E R15, desc[UR4][R8.64+0x200] ;  /* 0x00020004080f7981 */ /* 0x000ea8000c1e1900 */
[----:B------:R-:W3:Y:S04]  /*0350*/  LDG.E R0, desc[UR4][R6.64+0x200] ;  /* 0x0002000406007981 */ /* 0x000ee8000c1e1900 */
[----:B------:R-:W4:Y:S01]  /*0360*/  LDG.E R17, desc[UR4][R4.64+0x200] ;  /* 0x0002000404117981 */ /* 0x000f22000c1e1900 */
[----:B------:R-:W-:Y:S01]  /*0370*/  BSSY.RECONVERGENT B0, `(.L_x_3) ;  /* 0x000001a000007945 */ /* 0x000fe20003800200 */
[----:B--2---:R-:W-:Y:S01]  /*0380*/  FMUL R2, R10, R15 ;  /* 0x0000000f0a027220 */ /* 0x004fe20000400000 */
[----:B------:R-:W-:-:S03]  /*0390*/  HFMA2 R15, -RZ, RZ, 0.96630859375, -0.0022525787353515625 ;  /* 0x3bbb989dff0f7431 */ /* 0x000fc600000001ff */
[----:B---3--:R-:W-:-:S04]  /*03a0*/  FFMA R0, R11, R0, R2 ;  /* 0x000000000b007223 */ /* 0x008fc80000000002 */
[----:B----4-:R-:W-:Y:S01]  /*03b0*/  FADD R0, R0, R17 ;  /* 0x0000001100007221 */ /* 0x010fe20000000000 */
[----:B------:R-:W-:-:S03]  /*03c0*/  MOV R17, 0x437c0000 ;  /* 0x437c000000117802 */ /* 0x000fc60000000f00 */
[----:B------:R-:W-:-:S04]  /*03d0*/  FFMA.SAT R2, R0, -R15, 0.5 ;  /* 0x3f00000000027423 */ /* 0x000fc8000000280f */
[----:B------:R-:W-:-:S04]  /*03e0*/  FFMA.RM R2, R2, R17, 12582913 ;  /* 0x4b40000102027423 */ /* 0x000fc80000004011 */
[C---:B------:R-:W-:Y:S01]  /*03f0*/  FADD R15, R2.reuse, -12583039 ;  /* 0xcb40007f020f7421 */ /* 0x040fe20000000000 */
[----:B------:R-:W-:-:S03]  /*0400*/  SHF.L.U32 R2, R2, 0x17, RZ ;  /* 0x0000001702027819 */ /* 0x000fc600000006ff */
[----:B------:R-:W-:-:S04]  /*0410*/  FFMA R15, R0, -1.4426950216293334961, -R15 ;  /* 0xbfb8aa3b000f7823 */ /* 0x000fc8000000080f */
[----:B------:R-:W-:-:S06]  /*0420*/  FFMA R15, R0, -1.925963033500011079e-08, R15 ;  /* 0xb2a57060000f7823 */ /* 0x000fcc000000000f */
[----:B------:R-:W0:Y:S02]  /*0430*/  MUFU.EX2 R15, R15 ;  /* 0x0000000f000f7308 */ /* 0x000e240000000800 */
[----:B0-----:R-:W-:-:S05]  /*0440*/  FFMA R0, R2, R15, 1 ;  /* 0x3f80000002007423 */ /* 0x001fca000000000f */
[----:B------:R-:W-:-:S04]  /*0450*/  IADD3 R2, PT, PT, R0, 0x1800000, RZ ;  /* 0x0180000000027810 */ /* 0x000fc80007ffe0ff */
[----:B------:R-:W-:-:S04]  /*0460*/  LOP3.LUT R2, R2, 0x7f800000, RZ, 0xc0, !PT ;  /* 0x7f80000002027812 */ /* 0x000fc800078ec0ff */
[----:B------:R-:W-:-:S13]  /*0470*/  ISETP.GT.U32.AND P0, PT, R2, 0x1ffffff, PT ;  /* 0x01ffffff0200780c */ /* 0x000fda0003f04070 */
[----:B------:R-:W-:Y:S05]  /*0480*/  @P0 BRA `(.L_x_4) ;  /* 0x0000000000100947 */ /* 0x000fea0003800000 */
[----:B------:R-:W-:-:S07]  /*0490*/  MOV R16, 0x4b0 ;  /* 0x000004b000107802 */ /* 0x000fce0000000f00 */
[----:B-----5:R-:W-:Y:S05]  /*04a0*/  CALL.REL.NOINC `($__internal_0_$__cuda_sm20_rcp_rn_f32_slowpath) ;  /* 0x0000000400747944 */ /* 0x020fea0003c00000 */
[----:B------:R-:W-:Y:S01]  /*04b0*/  MOV R15, R2 ;  /* 0x00000002000f7202 */ /* 0x000fe20000000f00 */
[----:B------:R-:W-:Y:S06]  /*04c0*/  BRA `(.L_x_5) ;  /* 0x0000000000107947 */ /* 0x000fec0003800000 */
.L_x_4:
[----:B------:R-:W0:Y:S02]  /*04d0*/  MUFU.RCP R15, R0 ;  /* 0x00000000000f7308 */ /* 0x000e240000001000 */
[----:B0-----:R-:W-:-:S04]  /*04e0*/  FFMA R2, R0, R15, -1 ;  /* 0xbf80000000027423 */ /* 0x001fc8000000000f */
[----:B------:R-:W-:-:S04]  /*04f0*/  FADD.FTZ R2, -R2, -RZ ;  /* 0x800000ff02027221 */ /* 0x000fc80000010100 */
[----:B------:R-:W-:-:S07]  /*0500*/  FFMA R15, R15, R2, R15 ;  /* 0x000000020f0f7223 */ /* 0x000fce000000000f */
.L_x_5:
[----:B------:R-:W-:Y:S05]  /*0510*/  BSYNC.RECONVERGENT B0 ;  /* 0x0000000000007941 */ /* 0x000fea0003800200 */
.L_x_3:
        /* <DEDUP_REMOVED lines=25> */
.L_x_7:
[----:B------:R-:W0:Y:S02]  /*06b0*/  MUFU.RCP R17, R0 ;  /* 0x0000000000117308 */ /* 0x000e240000001000 */
[----:B0-----:R-:W-:-:S04]  /*06c0*/  FFMA R2, R0, R17, -1 ;  /* 0xbf80000000027423 */ /* 0x001fc80000000011 */
[----:B------:R-:W-:-:S04]  /*06d0*/  FADD.FTZ R2, -R2, -RZ ;  /* 0x800000ff02027221 */ /* 0x000fc80000010100 */
[----:B------:R-:W-:-:S07]  /*06e0*/  FFMA R14, R17, R2, R17 ;  /* 0x00000002110e7223 */ /* 0x000fce0000000011 */
.L_x_8:
[----:B------:R-:W-:Y:S05]  /*06f0*/  BSYNC.RECONVERGENT B0 ;  /* 0x0000000000007941 */ /* 0x000fea0003800200 */
.L_x_6:
[----:B------:R-:W2:Y:S04]  /*0700*/  LDG.E R9, desc[UR4][R8.64+0x600] ;  /* 0x0006000408097981 */ /* 0x000ea8000c1e1900 */
[----:B------:R-:W3:Y:S04]  /*0710*/  LDG.E R6, desc[UR4][R6.64+0x600] ;  /* 0x0006000406067981 */ /* 0x000ee8000c1e1900 */
[----:B------:R-:W4:Y:S01]  /*0720*/  LDG.E R5, desc[UR4][R4.64+0x600] ;  /* 0x0006000404057981 */ /* 0x000f22000c1e1900 */
[----:B------:R-:W-:Y:S01]  /*0730*/  MOV R17, 0x437c0000 ;  /* 0x437c000000117802 */ /* 0x000fe20000000f00 */
[----:B------:R-:W-:Y:S01]  /*0740*/  BSSY.RECONVERGENT B0, `(.L_x_9) ;  /* 0x0000018000007945 */ /* 0x000fe20003800200 */
[----:B--2---:R-:W-:-:S04]  /*0750*/  FMUL R10, R10, R9 ;  /* 0x000000090a0a7220 */ /* 0x004fc80000400000 */
[----:B---3--:R-:W-:Y:S01]  /*0760*/  FFMA R10, R11, R6, R10 ;  /* 0x000000060b0a7223 */ /* 0x008fe2000000000a */
[----:B------:R-:W-:-:S03]  /*0770*/  HFMA2 R11, -RZ, RZ, 0.96630859375, -0.0022525787353515625 ;  /* 0x3bbb989dff0b7431 */ /* 0x000fc600000001ff */
[----:B----4-:R-:W-:-:S04]  /*0780*/  FADD R10, R10, R5 ;  /* 0x000000050a0a7221 */ /* 0x010fc80000000000 */
        /* <DEDUP_REMOVED lines=14> */
[----:B------:R-:W-:Y:S05]  /*0870*/  BRA `(.L_x_11) ;  /* 0x0000000000107947 */ /* 0x000fea0003800000 */
.L_x_10:
[----:B------:R-:W0:Y:S02]  /*0880*/  MUFU.RCP R5, R0 ;  /* 0x0000000000057308 */ /* 0x000e240000001000 */
[----:B0-----:R-:W-:-:S04]  /*0890*/  FFMA R2, R0, R5, -1 ;  /* 0xbf80000000027423 */ /* 0x001fc80000000005 */
[----:B------:R-:W-:-:S04]  /*08a0*/  FADD.FTZ R2, -R2, -RZ ;  /* 0x800000ff02027221 */ /* 0x000fc80000010100 */
[----:B------:R-:W-:-:S07]  /*08b0*/  FFMA R2, R5, R2, R5 ;  /* 0x0000000205027223 */ /* 0x000fce0000000005 */
.L_x_11:
[----:B------:R-:W-:Y:S05]  /*08c0*/  BSYNC.RECONVERGENT B0 ;  /* 0x0000000000007941 */ /* 0x000fea0003800200 */
.L_x_9:
[----:B------:R-:W-:Y:S01]  /*08d0*/  FMUL R13, R2, R13 ;  /* 0x0000000d020d7220 */ /* 0x000fe20000400000 */
[----:B------:R-:W-:Y:S01]  /*08e0*/  MOV R10, 0x3c80f082 ;  /* 0x3c80f082000a7802 */ /* 0x000fe20000000f00 */
[----:B------:R-:W-:Y:S01]  /*08f0*/  HFMA2 R9, -RZ, RZ, 1.875, 0 ;  /* 0x3f800000ff097431 */ /* 0x000fe200000001ff */
[----:B------:R-:W0:Y:S01]  /*0900*/  LDC.64 R6, c[0x0][0x3b0] ;  /* 0x0000ec00ff067b82 */ /* 0x000e220000000a00 */
[----:B-----5:R-:W-:-:S04]  /*0910*/  FFMA R13, R12, R15, R13 ;  /* 0x0000000f0c0d7223 */ /* 0x020fc8000000000d */
[C---:B------:R-:W-:Y:S01]  /*0920*/  FMUL R0, |R13|.reuse, 2.8853900432586669922 ;  /* 0x4038aa3b0d007820 */ /* 0x040fe20000400200 */
[C---:B------:R-:W-:Y:S01]  /*0930*/  FMUL R11, R13.reuse, R13 ;  /* 0x0000000d0d0b7220 */ /* 0x040fe20000400000 */
[C---:B------:R-:W-:Y:S01]  /*0940*/  FSETP.GE.AND P1, PT, |R13|.reuse, 0.60000002384185791016, PT ;  /* 0x3f19999a0d00780b */ /* 0x040fe20003f26200 */
[----:B------:R-:W1:Y:S01]  /*0950*/  LDC.64 R4, c[0x0][0x3b8] ;  /* 0x0000ee00ff047b82 */ /* 0x000e620000000a00 */
[----:B------:R-:W-:Y:S01]  /*0960*/  FSETP.GE.AND P0, PT, |R13|, 9.010913848876953125, PT ;  /* 0x41102cb40d00780b */ /* 0x000fe20003f06200 */
[----:B------:R-:W-:Y:S01]  /*0970*/  FFMA R10, R11, R10, -0.052303962409496307373 ;  /* 0xbd563cae0b0a7423 */ /* 0x000fe2000000000a */
[----:B------:R-:W2:Y:S01]  /*0980*/  MUFU.EX2 R0, R0 ;  /* 0x0000000000007308 */ /* 0x000ea20000000800 */
[----:B0-----:R-:W-:-:S04]  /*0990*/  IMAD.WIDE.U32 R6, R3, 0x4, R6 ;  /* 0x0000000403067825 */ /* 0x001fc800078e0006 */
[----:B--2---:R-:W-:Y:S01]  /*09a0*/  FADD R2, R0, 1 ;  /* 0x3f80000000027421 */ /* 0x004fe20000000000 */
[----:B------:R-:W-:Y:S01]  /*09b0*/  FFMA R0, R11, R10, 0.1331529766321182251 ;  /* 0x3e0859410b007423 */ /* 0x000fe2000000000a */
[----:B-1----:R-:W-:-:S04]  /*09c0*/  IMAD.WIDE.U32 R4, R3, 0x4, R4 ;  /* 0x0000000403047825 */ /* 0x002fc800078e0004 */
[C---:B------:R-:W-:Y:S01]  /*09d0*/  FFMA R0, R11.reuse, R0, -0.33332768082618713379 ;  /* 0xbeaaa9ed0b007423 */ /* 0x040fe20000000000 */
[----:B------:R-:W0:Y:S03]  /*09e0*/  MUFU.RCP R2, R2 ;  /* 0x0000000200027308 */ /* 0x000e260000001000 */
[----:B------:R-:W-:Y:S01]  /*09f0*/  FFMA R0, R11, R0, RZ ;  /* 0x000000000b007223 */ /* 0x000fe200000000ff */
[----:B0-----:R-:W-:-:S05]  /*0a00*/  FFMA R8, R2, -2, R9 ;  /* 0xc000000002087823 */ /* 0x001fca0000000009 */
[----:B------:R-:W-:-:S04]  /*0a10*/  FSEL R8, R8, 1, !P0 ;  /* 0x3f80000008087808 */ /* 0x000fc80004000000 */
[--C-:B------:R-:W-:Y:S01]  /*0a20*/  LOP3.LUT R9, R8, 0x80000000, R13.reuse, 0xb8, !PT ;  /* 0x8000000008097812 */ /* 0x100fe200078eb80d */
[----:B------:R-:W-:-:S04]  /*0a30*/  @!P1 FFMA R9, R13, R0, R13 ;  /* 0x000000000d099223 */ /* 0x000fc8000000000d */
[----:B------:R-:W-:-:S05]  /*0a40*/  FMUL R9, R9, R14 ;  /* 0x0000000e09097220 */ /* 0x000fca0000400000 */
[----:B------:R-:W-:Y:S04]  /*0a50*/  STG.E desc[UR4][R6.64], R9 ;  /* 0x0000000906007986 */ /* 0x000fe8000c101904 */
[----:B------:R-:W-:Y:S01]  /*0a60*/  STG.E desc[UR4][R4.64], R13 ;  /* 0x0000000d04007986 */ /* 0x000fe2000c101904 */
[----:B------:R-:W-:Y:S05]  /*0a70*/  EXIT ;  /* 0x000000000000794d */ /* 0x000fea0003800000 */
        .weak           $__internal_0_$__cuda_sm20_rcp_rn_f32_slowpath
        .type           $__internal_0_$__cuda_sm20_rcp_rn_f32_slowpath,@function
        .size           $__internal_0_$__cuda_sm20_rcp_rn_f32_slowpath,(.L_x_17 - $__internal_0_$__cuda_sm20_rcp_rn_f32_slowpath)
$__internal_0_$__cuda_sm20_rcp_rn_f32_slowpath:
[----:B------:R-:W-:Y:S01]  /*0a80*/  SHF.L.U32 R2, R0, 0x1, RZ ;  /* 0x0000000100027819 */ /* 0x000fe200000006ff */
[----:B------:R-:W-:Y:S03]  /*0a90*/  BSSY.RECONVERGENT B1, `(.L_x_12) ;  /* 0x0000030000017945 */ /* 0x000fe60003800200 */
[----:B------:R-:W-:-:S04]  /*0aa0*/  SHF.R.U32.HI R2, RZ, 0x18, R2 ;  /* 0x00000018ff027819 */ /* 0x000fc80000011602 */
[----:B------:R-:W-:-:S13]  /*0ab0*/  ISETP.NE.U32.AND P0, PT, R2, RZ, PT ;  /* 0x000000ff0200720c */ /* 0x000fda0003f05070 */
[----:B------:R-:W-:Y:S05]  /*0ac0*/  @P0 BRA `(.L_x_13) ;  /* 0x0000000000280947 */ /* 0x000fea0003800000 */
[----:B------:R-:W-:-:S04]  /*0ad0*/  SHF.L.U32 R2, R0, 0x1, RZ ;  /* 0x0000000100027819 */ /* 0x000fc800000006ff */
[----:B------:R-:W-:-:S13]  /*0ae0*/  ISETP.NE.AND P0, PT, R2, RZ, PT ;  /* 0x000000ff0200720c */ /* 0x000fda0003f05270 */
[----:B------:R-:W-:Y:S01]  /*0af0*/  @P0 FFMA R18, R0, 1.84467440737095516160e+19, RZ ;  /* 0x5f80000000120823 */ /* 0x000fe200000000ff */
[----:B------:R-:W-:Y:S08]  /*0b00*/  @!P0 MUFU.RCP R17, R0 ;  /* 0x0000000000118308 */ /* 0x000ff00000001000 */
[----:B------:R-:W0:Y:S02]  /*0b10*/  @P0 MUFU.RCP R19, R18 ;  /* 0x0000001200130308 */ /* 0x000e240000001000 */
[----:B0-----:R-:W-:-:S04]  /*0b20*/  @P0 FFMA R2, R18, R19, -1 ;  /* 0xbf80000012020423 */ /* 0x001fc80000000013 */
[----:B------:R-:W-:-:S04]  /*0b30*/  @P0 FADD.FTZ R2, -R2, -RZ ;  /* 0x800000ff02020221 */ /* 0x000fc80000010100 */
[----:B------:R-:W-:-:S04]  /*0b40*/  @P0 FFMA R2, R19, R2, R19 ;  /* 0x0000000213020223 */ /* 0x000fc80000000013 */
[----:B------:R-:W-:Y:S01]  /*0b50*/  @P0 FFMA R17, R2, 1.84467440737095516160e+19, RZ ;  /* 0x5f80000002110823 */ /* 0x000fe200000000ff */
[----:B------:R-:W-:Y:S06]  /*0b60*/  BRA `(.L_x_14) ;  /* 0x0000000000887947 */ /* 0x000fec0003800000 */
.L_x_13:
[----:B------:R-:W-:-:S04]  /*0b70*/  IADD3 R17, PT, PT, R2, -0xfd, RZ ;  /* 0xffffff0302117810 */ /* 0x000fc80007ffe0ff */
[----:B------:R-:W-:-:S13]  /*0b80*/  ISETP.GT.U32.AND P0, PT, R17, 0x1, PT ;  /* 0x000000011100780c */ /* 0x000fda0003f04070 */
[----:B------:R-:W-:Y:S05]  /*0b90*/  @P0 BRA `(.L_x_15) ;  /* 0x0000000000780947 */ /* 0x000fea0003800000 */
[----:B------:R-:W-:Y:S01]  /*0ba0*/  LOP3.LUT R18, R0, 0x7fffff, RZ, 0xc0, !PT ;  /* 0x007fffff00127812 */ /* 0x000fe200078ec0ff */
[----:B------:R-:W-:-:S03]  /*0bb0*/  HFMA2 R22, -RZ, RZ, 0, 1.78813934326171875e-07 ;  /* 0x00000003ff167431 */ /* 0x000fc600000001ff */
[----:B------:R-:W-:-:S04]  /*0bc0*/  LOP3.LUT R18, R18, 0x3f800000, RZ, 0xfc, !PT ;  /* 0x3f80000012127812 */ /* 0x000fc800078efcff */
[----:B------:R-:W0:Y:S01]  /*0bd0*/  MUFU.RCP R19, R18 ;  /* 0x0000001200137308 */ /* 0x000e220000001000 */
[----:B------:R-:W-:Y:S01]  /*0be0*/  SHF.L.U32 R23, R22, R17, RZ ;  /* 0x0000001116177219 */ /* 0x000fe200000006ff */
[----:B0-----:R-:W-:-:S04]  /*0bf0*/  FFMA R20, R18, R19, -1 ;  /* 0xbf80000012147423 */ /* 0x001fc80000000013 */
[----:B------:R-:W-:-:S04]  /*0c00*/  FADD.FTZ R20, -R20, -RZ ;  /* 0x800000ff14147221 */ /* 0x000fc80000010100 */
[CCC-:B------:R-:W-:Y:S01]  /*0c10*/  FFMA.RM R21, R19.reuse, R20.reuse, R19.reuse ;  /* 0x0000001413157223 */ /* 0x1c0fe20000004013 */
[----:B------:R-:W-:-:S04]  /*0c20*/  FFMA.RP R20, R19, R20, R19 ;  /* 0x0000001413147223 */ /* 0x000fc80000008013 */
[C---:B------:R-:W-:Y:S02]  /*0c30*/  LOP3.LUT R19, R21.reuse, 0x7fffff, RZ, 0xc0, !PT ;  /* 0x007fffff15137812 */ /* 0x040fe400078ec0ff */
[----:B------:R-:W-:Y:S02]  /*0c40*/  FSETP.NEU.FTZ.AND P0, PT, R21, R20, PT ;  /* 0x000000141500720b */ /* 0x000fe40003f1d000 */
[----:B------:R-:W-:Y:S02]  /*0c50*/  LOP3.LUT R20, R19, 0x800000, RZ, 0xfc, !PT ;  /* 0x0080000013147812 */ /* 0x000fe400078efcff */
[----:B------:R-:W-:Y:S02]  /*0c60*/  SEL R19, RZ, 0xffffffff, !P0 ;  /* 0xffffffffff137807 */ /* 0x000fe40004000000 */
[----:B------:R-:W-:Y:S02]  /*0c70*/  LOP3.LUT R18, R23, R20, RZ, 0xc0, !PT ;  /* 0x0000001417127212 */ /* 0x000fe400078ec0ff */
[----:B------:R-:W-:-:S02]  /*0c80*/  IADD3 R19, PT, PT, -R19, RZ, RZ ;  /* 0x000000ff13137210 */ /* 0x000fc40007ffe1ff */
[-C--:B------:R-:W-:Y:S02]  /*0c90*/  SHF.R.U32.HI R18, RZ, R17.reuse, R18 ;  /* 0x00000011ff127219 */ /* 0x080fe40000011612 */
[----:B------:R-:W-:Y:S02]  /*0ca0*/  LOP3.LUT P1, RZ, R19, R17, R20, 0xf8, !PT ;  /* 0x0000001113ff7212 */ /* 0x000fe4000782f814 */
[C---:B------:R-:W-:Y:S02]  /*0cb0*/  LOP3.LUT P0, RZ, R18.reuse, 0x1, RZ, 0xc0, !PT ;  /* 0x0000000112ff7812 */ /* 0x040fe4000780c0ff */
[----:B------:R-:W-:-:S04]  /*0cc0*/  LOP3.LUT P2, RZ, R18, 0x2, RZ, 0xc0, !PT ;  /* 0x0000000212ff7812 */ /* 0x000fc8000784c0ff */
[----:B------:R-:W-:Y:S02]  /*0cd0*/  PLOP3.LUT P0, PT, P0, P1, P2, 0xe0, 0x0 ;  /* 0x000000000000781c */ /* 0x000fe40000703c20 */
[----:B------:R-:W-:Y:S02]  /*0ce0*/  LOP3.LUT P1, RZ, R0, 0x7fffff, RZ, 0xc0, !PT ;  /* 0x007fffff00ff7812 */ /* 0x000fe4000782c0ff */
[----:B------:R-:W-:-:S04]  /*0cf0*/  SEL R17, RZ, 0x1, !P0 ;  /* 0x00000001ff117807 */ /* 0x000fc80004000000 */
[----:B------:R-:W-:-:S04]  /*0d00*/  IADD3 R17, PT, PT, -R17, RZ, RZ ;  /* 0x000000ff11117210 */ /* 0x000fc80007ffe1ff */
[----:B------:R-:W-:Y:S02]  /*0d10*/  ISETP.GE.AND P0, PT, R17, RZ, PT ;  /* 0x000000ff1100720c */ /* 0x000fe40003f06270 */
[----:B------:R-:W-:-:S04]  /*0d20*/  IADD3 R17, PT, PT, R2, -0xfc, RZ ;  /* 0xffffff0402117810 */ /* 0x000fc80007ffe0ff */
[----:B------:R-:W-:-:S07]  /*0d30*/  SHF.R.U32.HI R17, RZ, R17, R20 ;  /* 0x00000011ff117219 */ /* 0x000fce0000011614 */
[----:B------:R-:W-:-:S04]  /*0d40*/  @!P0 IADD3 R17, PT, PT, R17, 0x1, RZ ;  /* 0x0000000111118810 */ /* 0x000fc80007ffe0ff */
[----:B------:R-:W-:-:S04]  /*0d50*/  @!P1 SHF.L.U32 R17, R17, 0x1, RZ ;  /* 0x0000000111119819 */ /* 0x000fc800000006ff */
[----:B------:R-:W-:Y:S01]  /*0d60*/  LOP3.LUT R17, R17, 0x80000000, R0, 0xf8, !PT ;  /* 0x8000000011117812 */ /* 0x000fe200078ef800 */
[----:B------:R-:W-:Y:S06]  /*0d70*/  BRA `(.L_x_14) ;  /* 0x0000000000047947 */ /* 0x000fec0003800000 */
.L_x_15:
[----:B------:R0:W1:Y:S02]  /*0d80*/  MUFU.RCP R17, R0 ;  /* 0x0000000000117308 */ /* 0x0000640000001000 */
.L_x_14:
[----:B------:R-:W-:Y:S05]  /*0d90*/  BSYNC.RECONVERGENT B1 ;  /* 0x0000000000017941 */ /* 0x000fea0003800200 */
.L_x_12:
[----:B-1----:R-:W-:Y:S01]  /*0da0*/  MOV R2, R17 ;  /* 0x0000001100027202 */ /* 0x002fe20000000f00 */
[----:B------:R-:W-:-:S04]  /*0db0*/  HFMA2 R17, -RZ, RZ, 0, 0 ;  /* 0x00000000ff117431 */ /* 0x000fc800000001ff */
[----:B0-----:R-:W-:Y:S05]  /*0dc0*/  RET.REL.NODEC R16 `(_Z12lstm_forwardPfS_S_S_S_S_S_S_) ;  /* 0xfffffff0108c7950 */ /* 0x001fea0003c3ffff */
.L_x_16:
[----:B------:R-:W-:-:S00]  /*0dd0*/  BRA `(.L_x_16) ;  /* 0xfffffffc00fc7947 */ /* 0x000fc0000383ffff */
[----:B------:R-:W-:-:S00]  /*0de0*/  NOP ;  /* 0x0000000000007918 */ /* 0x000fc00000000000 */
        /* <DEDUP_REMOVED lines=9> */
.L_x_17:


//--------------------- .nv.shared.reserved.0     --------------------------
	.section	.nv.shared.reserved.0,"aw",@nobits
	.weak		__nv_reservedSMEM_offset_0_alias
	.size		__nv_reservedSMEM_offset_0_alias, 0, 64
	.other		__nv_reservedSMEM_offset_0_alias,@"STO_CUDA_RESERVED_SHARED STV_DEFAULT"
__nv_reservedSMEM_offset_0_alias:
	.zero		0
	.zero		64


//--------------------- .nv.constant0._Z12lstm_forwardPfS_S_S_S_S_S_S_ --------------------------
	.section	.nv.constant0._Z12lstm_forwardPfS_S_S_S_S_S_S_,"a",@progbits
	.sectionflags	@""
	.align	4
.nv.constant0._Z12lstm_forwardPfS_S_S_S_S_S_S_:
	.zero		960


//--------------------- SYMBOLS --------------------------

	.type		.nv.reservedSmem.offset0,@object
	.size		.nv.reservedSmem.offset0,0x4
